	.headerflags	@"EF_CUDA_TEXMODE_UNIFIED EF_CUDA_64BIT_ADDRESS EF_CUDA_ACCELERATORS EF_CUDA_SM90 EF_CUDA_VIRTUAL_SM(EF_CUDA_SM90)"
	.elftype	@"ET_EXEC"


//--------------------- .nv.info                  --------------------------
	.section	.nv.info,"",@"SHT_CUDA_INFO"
	.align	4


	//----- nvinfo : EIATTR_REGCOUNT
	.align		4
        /*0000*/ 	.byte	0x04, 0x2f
        /*0002*/ 	.short	(.L_1 - .L_0)
	.align		4
.L_0:
        /*0004*/ 	.word	index@(triton_poi_fused_mul_sigmoid_46)
        /*0008*/ 	.word	0x00000010


	//----- nvinfo : EIATTR_MIN_STACK_SIZE
	.align		4
.L_1:
        /*000c*/ 	.byte	0x04, 0x12
        /*000e*/ 	.short	(.L_3 - .L_2)
	.align		4
.L_2:
        /*0010*/ 	.word	index@(triton_poi_fused_mul_sigmoid_46)
        /*0014*/ 	.word	0x00000000


	//----- nvinfo : EIATTR_FRAME_SIZE
	.align		4
.L_3:
        /*0018*/ 	.byte	0x04, 0x11
        /*001a*/ 	.short	(.L_5 - .L_4)
	.align		4
.L_4:
        /*001c*/ 	.word	index@(triton_poi_fused_mul_sigmoid_46)
        /*0020*/ 	.word	0x00000000


	//----- nvinfo : EIATTR_MIN_STACK_SIZE
	.align		4
.L_5:
        /*0024*/ 	.byte	0x04, 0x12
        /*0026*/ 	.short	(.L_7 - .L_6)
	.align		4
.L_6:
        /*0028*/ 	.word	index@(triton_poi_fused_mul_sigmoid_46)
        /*002c*/ 	.word	0x00000000
.L_7:


//--------------------- .nv.info.triton_poi_fused_mul_sigmoid_46 --------------------------
	.section	.nv.info.triton_poi_fused_mul_sigmoid_46,"",@"SHT_CUDA_INFO"
	.sectionflags	@""
	.align	4


	//----- nvinfo : EIATTR_CUDA_API_VERSION
	.align		4
        /*0000*/ 	.byte	0x04, 0x37
        /*0002*/ 	.short	(.L_9 - .L_8)
.L_8:
        /*0004*/ 	.word	0x0000007c


	//----- nvinfo : EIATTR_KPARAM_INFO
	.align		4
.L_9:
        /*0008*/ 	.byte	0x04, 0x17
        /*000a*/ 	.short	(.L_11 - .L_10)
.L_10:
        /*000c*/ 	.word	0x00000000
        /*0010*/ 	.short	0x0002
        /*0012*/ 	.short	0x0010
        /*0014*/ 	.byte	0x00, 0xf0, 0x11, 0x00


	//----- nvinfo : EIATTR_KPARAM_INFO
	.align		4
.L_11:
        /*0018*/ 	.byte	0x04, 0x17
        /*001a*/ 	.short	(.L_13 - .L_12)
.L_12:
        /*001c*/ 	.word	0x00000000
        /*0020*/ 	.short	0x0001
        /*0022*/ 	.short	0x0008
        /*0024*/ 	.byte	0x00, 0xf4, 0x21, 0x00


	//----- nvinfo : EIATTR_KPARAM_INFO
	.align		4
.L_13:
        /*0028*/ 	.byte	0x04, 0x17
        /*002a*/ 	.short	(.L_15 - .L_14)
.L_14:
        /*002c*/ 	.word	0x00000000
        /*0030*/ 	.short	0x0000
        /*0032*/ 	.short	0x0000
        /*0034*/ 	.byte	0x00, 0xf4, 0x21, 0x00


	//----- nvinfo : EIATTR_SPARSE_MMA_MASK
	.align		4
.L_15:
        /*0038*/ 	.byte	0x03, 0x50
        /*003a*/ 	.short	0x0000


	//----- nvinfo : EIATTR_MAXREG_COUNT
	.align		4
        /*003c*/ 	.byte	0x03, 0x1b
        /*003e*/ 	.short	0x00ff


	//----- nvinfo : EIATTR_EXIT_INSTR_OFFSETS
	.align		4
        /*0040*/ 	.byte	0x04, 0x1c
        /*0042*/ 	.short	(.L_17 - .L_16)


	//   ....[0]....
.L_16:
        /*0044*/ 	.word	0x000004c0


	//   ....[1]....
        /*0048*/ 	.word	0x000004e0


	//----- nvinfo : EIATTR_REQNTID
	.align		4
.L_17:
        /*004c*/ 	.byte	0x04, 0x10
        /*004e*/ 	.short	(.L_19 - .L_18)
.L_18:
        /*0050*/ 	.word	0x00000080
        /*0054*/ 	.word	0x00000001
        /*0058*/ 	.word	0x00000001


	//----- nvinfo : EIATTR_CBANK_PARAM_SIZE
	.align		4
.L_19:
        /*005c*/ 	.byte	0x03, 0x19
        /*005e*/ 	.short	0x0014


	//----- nvinfo : EIATTR_PARAM_CBANK
	.align		4
        /*0060*/ 	.byte	0x04, 0x0a
        /*0062*/ 	.short	(.L_21 - .L_20)
	.align		4
.L_20:
        /*0064*/ 	.word	index@(.nv.constant0.triton_poi_fused_mul_sigmoid_46)
        /*0068*/ 	.short	0x0210
        /*006a*/ 	.short	0x0014


	//----- nvinfo : EIATTR_SW_WAR
	.align		4
.L_21:
        /*006c*/ 	.byte	0x04, 0x36
        /*006e*/ 	.short	(.L_23 - .L_22)
.L_22:
        /*0070*/ 	.word	0x00000008
.L_23:


//--------------------- .nv.callgraph             --------------------------
	.section	.nv.callgraph,"",@"SHT_CUDA_CALLGRAPH"
	.align	4
	.sectionentsize	8
	.align		4
        /*0000*/ 	.word	0x00000000
	.align		4
        /*0004*/ 	.word	0xffffffff
	.align		4
        /*0008*/ 	.word	0x00000000
	.align		4
        /*000c*/ 	.word	0xfffffffe
	.align		4
        /*0010*/ 	.word	0x00000000
	.align		4
        /*0014*/ 	.word	0xfffffffd
	.align		4
        /*0018*/ 	.word	0x00000000
	.align		4
        /*001c*/ 	.word	0xfffffffc


//--------------------- .text.triton_poi_fused_mul_sigmoid_46 --------------------------
	.section	.text.triton_poi_fused_mul_sigmoid_46,"ax",@progbits
	.align	128
        .global         triton_poi_fused_mul_sigmoid_46
        .type           triton_poi_fused_mul_sigmoid_46,@function
        .size           triton_poi_fused_mul_sigmoid_46,(.L_x_1 - triton_poi_fused_mul_sigmoid_46)
        .other          triton_poi_fused_mul_sigmoid_46,@"STO_CUDA_ENTRY STV_DEFAULT"
triton_poi_fused_mul_sigmoid_46:
.text.triton_poi_fused_mul_sigmoid_46:
[----:B------:R-:W0:Y:S02]  /*0000*/  LDC R1, c[0x0][0x28] ;  /* 0x00000a00ff017b82 */ /* 0x000e240000000800 */
[----:B------:R-:W1:Y:S01]  /*0010*/  S2R R0, SR_TID.X ;  /* 0x0000000000007919 */ /* 0x000e620000002100 */
[----:B------:R-:W2:Y:S01]  /*0020*/  LDC.64 R4, c[0x0][0x210] ;  /* 0x00008400ff047b82 */ /* 0x000ea20000000a00 */
[----:B------:R-:W-:Y:S01]  /*0030*/  HFMA2.MMA R8, -RZ, RZ, 0, 0 ;  /* 0x00000000ff087435 */ /* 0x000fe200000001ff */
[----:B------:R-:W-:Y:S01]  /*0040*/  CS2R R2, SRZ ;  /* 0x0000000000027805 */ /* 0x000fe2000001ff00 */
[----:B------:R-:W3:Y:S01]  /*0050*/  S2R R9, SR_CTAID.X ;  /* 0x0000000000097919 */ /* 0x000ee20000002500 */
[----:B------:R-:W-:-:S04]  /*0060*/  ULDC.64 UR4, c[0x0][0x208] ;  /* 0x0000820000047ab9 */ /* 0x000fc80000000a00 */
[----:B------:R-:W4:Y:S01]  /*0070*/  LDC.64 R6, c[0x0][0x218] ;  /* 0x00008600ff067b82 */ /* 0x000f220000000a00 */
[----:B-1----:R-:W-:-:S04]  /*0080*/  SHF.L.U32 R0, R0, 0x1, RZ ;  /* 0x0000000100007819 */ /* 0x002fc800000006ff */
[----:B------:R-:W-:-:S04]  /*0090*/  LOP3.LUT R0, R0, 0xfe, RZ, 0xc0, !PT ;  /* 0x000000fe00007812 */ /* 0x000fc800078ec0ff */
[----:B---3--:R-:W-:-:S04]  /*00a0*/  LEA R9, R9, R0, 0x8 ;  /* 0x0000000009097211 */ /* 0x008fc800078e40ff */
[C---:B------:R-:W-:Y:S01]  /*00b0*/  ISETP.GE.AND P0, PT, R9.reuse, 0x7200, PT ;  /* 0x000072000900780c */ /* 0x040fe20003f06270 */
[----:B------:R-:W-:-:S04]  /*00c0*/  IMAD.HI R0, R9, -0x7047dc11, R8 ;  /* 0x8fb823ef09007827 */ /* 0x000fc800078e0208 */
[----:B--2---:R-:W-:Y:S01]  /*00d0*/  IMAD.WIDE R4, R9, 0x4, R4 ;  /* 0x0000000409047825 */ /* 0x004fe200078e0204 */
[----:B------:R-:W-:-:S04]  /*00e0*/  SHF.R.U32.HI R11, RZ, 0x1f, R0 ;  /* 0x0000001fff0b7819 */ /* 0x000fc80000011600 */
[CC--:B------:R-:W-:Y:S02]  /*00f0*/  LEA.HI.SX32 R8, R0.reuse, R11.reuse, 0x16 ;  /* 0x0000000b00087211 */ /* 0x0c0fe400078fb2ff */
[----:B------:R-:W-:Y:S01]  /*0100*/  LEA.HI.SX32 R11, R0, R11, 0x14 ;  /* 0x0000000b000b7211 */ /* 0x000fe200078fa2ff */
[----:B------:R-:W2:Y:S02]  /*0110*/  @!P0 LDG.E.64 R2, desc[UR4][R4.64] ;  /* 0x0000000404028981 */ /* 0x000ea4000c1e1b00 */
[----:B------:R-:W-:-:S04]  /*0120*/  IMAD R8, R8, -0x720, R9 ;  /* 0xfffff8e008087824 */ /* 0x000fc800078e0209 */
[----:B------:R-:W-:Y:S01]  /*0130*/  IMAD R11, R11, 0x720, R8 ;  /* 0x000007200b0b7824 */ /* 0x000fe200078e0208 */
[----:B------:R-:W-:-:S03]  /*0140*/  CS2R R8, SRZ ;  /* 0x0000000000087805 */ /* 0x000fc6000001ff00 */
[----:B----4-:R-:W-:-:S05]  /*0150*/  IMAD.WIDE R6, R11, 0x4, R6 ;  /* 0x000000040b067825 */ /* 0x010fca00078e0206 */
[----:B------:R-:W3:Y:S01]  /*0160*/  @!P0 LDG.E.EL.64 R8, desc[UR4][R6.64] ;  /* 0x0000000406088981 */ /* 0x000ee2000c2e1b00 */
[----:B------:R-:W-:Y:S01]  /*0170*/  MOV R13, 0x3e800000 ;  /* 0x3e800000000d7802 */ /* 0x000fe20000000f00 */
[----:B--2---:R-:W-:-:S04]  /*0180*/  FADD R0, RZ, -R2 ;  /* 0x80000002ff007221 */ /* 0x004fc80000000000 */
[----:B------:R-:W-:Y:S01]  /*0190*/  FMUL R10, R0, 1.4426950216293334961 ;  /* 0x3fb8aa3b000a7820 */ /* 0x000fe20000400000 */
[----:B------:R-:W-:-:S04]  /*01a0*/  FADD R0, RZ, -R3 ;  /* 0x80000003ff007221 */ /* 0x000fc80000000000 */
[----:B------:R-:W-:Y:S01]  /*01b0*/  FMUL R11, R0, 1.4426950216293334961 ;  /* 0x3fb8aa3b000b7820 */ /* 0x000fe20000400000 */
[----:B------:R-:W-:-:S04]  /*01c0*/  FSETP.GEU.AND P1, PT, R10, -126, PT ;  /* 0xc2fc00000a00780b */ /* 0x000fc80003f2e000 */
[----:B------:R-:W-:Y:S01]  /*01d0*/  FSETP.GEU.AND P4, PT, R11, -126, PT ;  /* 0xc2fc00000b00780b */ /* 0x000fe20003f8e000 */
[----:B---3--:R-:W-:Y:S01]  /*01e0*/  FADD R8, RZ, -R8 ;  /* 0x80000008ff087221 */ /* 0x008fe20000000000 */
[----:B------:R-:W-:-:S03]  /*01f0*/  FADD R9, RZ, -R9 ;  /* 0x80000009ff097221 */ /* 0x000fc60000000000 */
[----:B------:R-:W-:Y:S01]  /*0200*/  FMUL R8, R8, 1.4426950216293334961 ;  /* 0x3fb8aa3b08087820 */ /* 0x000fe20000400000 */
[----:B------:R-:W-:-:S03]  /*0210*/  FMUL R9, R9, 1.4426950216293334961 ;  /* 0x3fb8aa3b09097820 */ /* 0x000fc60000400000 */
[----:B------:R-:W-:Y:S01]  /*0220*/  @!P1 FMUL R10, R10, 0.5 ;  /* 0x3f0000000a0a9820 */ /* 0x000fe20000400000 */
[C---:B------:R-:W-:Y:S02]  /*0230*/  FSETP.GEU.AND P2, PT, R8.reuse, -126, PT ;  /* 0xc2fc00000800780b */ /* 0x040fe40003f4e000 */
[----:B------:R-:W-:Y:S01]  /*0240*/  FSETP.GEU.AND P3, PT, R9, -126, PT ;  /* 0xc2fc00000900780b */ /* 0x000fe20003f6e000 */
[----:B------:R-:W-:Y:S01]  /*0250*/  @!P4 FMUL R11, R11, 0.5 ;  /* 0x3f0000000b0bc820 */ /* 0x000fe20000400000 */
[----:B------:R-:W1:Y:S08]  /*0260*/  MUFU.EX2 R0, R10 ;  /* 0x0000000a00007308 */ /* 0x000e700000000800 */
[----:B------:R-:W2:Y:S01]  /*0270*/  MUFU.EX2 R6, R11 ;  /* 0x0000000b00067308 */ /* 0x000ea20000000800 */
[----:B------:R-:W-:-:S02]  /*0280*/  @!P2 FMUL R8, R8, 0.5 ;  /* 0x3f0000000808a820 */ /* 0x000fc40000400000 */
[----:B------:R-:W-:Y:S01]  /*0290*/  @!P3 FMUL R9, R9, 0.5 ;  /* 0x3f0000000909b820 */ /* 0x000fe20000400000 */
[----:B-1----:R-:W-:-:S04]  /*02a0*/  @!P1 FMUL R0, R0, R0 ;  /* 0x0000000000009220 */ /* 0x002fc80000400000 */
[----:B------:R-:W1:Y:S01]  /*02b0*/  MUFU.EX2 R7, R8 ;  /* 0x0000000800077308 */ /* 0x000e620000000800 */
[----:B------:R-:W-:Y:S01]  /*02c0*/  FADD R0, R0, 1 ;  /* 0x3f80000000007421 */ /* 0x000fe20000000000 */
[----:B--2---:R-:W-:-:S06]  /*02d0*/  @!P4 FMUL R6, R6, R6 ;  /* 0x000000060606c220 */ /* 0x004fcc0000400000 */
[----:B------:R-:W2:Y:S01]  /*02e0*/  MUFU.EX2 R12, R9 ;  /* 0x00000009000c7308 */ /* 0x000ea20000000800 */
[----:B------:R-:W-:Y:S01]  /*02f0*/  FSETP.GT.AND P1, PT, R0, 8.50705917302346158658e+37, PT ;  /* 0x7e8000000000780b */ /* 0x000fe20003f24000 */
[----:B------:R-:W-:Y:S01]  /*0300*/  FADD R6, R6, 1 ;  /* 0x3f80000006067421 */ /* 0x000fe20000000000 */
[----:B-1----:R-:W-:-:S04]  /*0310*/  @!P2 FMUL R7, R7, R7 ;  /* 0x000000070707a220 */ /* 0x002fc80000400000 */
[----:B------:R-:W-:Y:S01]  /*0320*/  FSETP.GT.AND P2, PT, R6, 8.50705917302346158658e+37, PT ;  /* 0x7e8000000600780b */ /* 0x000fe20003f44000 */
[----:B------:R-:W-:Y:S01]  /*0330*/  FADD R8, R7, 1 ;  /* 0x3f80000007087421 */ /* 0x000fe20000000000 */
[----:B------:R-:W-:-:S05]  /*0340*/  FSEL R7, R13, 1, P1 ;  /* 0x3f8000000d077808 */ /* 0x000fca0000800000 */
[----:B------:R-:W-:Y:S01]  /*0350*/  @P1 FMUL R0, R0, 0.25 ;  /* 0x3e80000000001820 */ /* 0x000fe20000400000 */
[----:B--2---:R-:W-:Y:S01]  /*0360*/  @!P3 FMUL R12, R12, R12 ;  /* 0x0000000c0c0cb220 */ /* 0x004fe20000400000 */
[----:B------:R-:W-:Y:S02]  /*0370*/  FSETP.GT.AND P3, PT, R8, 8.50705917302346158658e+37, PT ;  /* 0x7e8000000800780b */ /* 0x000fe40003f64000 */
[C---:B------:R-:W-:Y:S01]  /*0380*/  FSEL R9, R13.reuse, 1, P2 ;  /* 0x3f8000000d097808 */ /* 0x040fe20001000000 */
[----:B------:R-:W-:Y:S01]  /*0390*/  FADD R12, R12, 1 ;  /* 0x3f8000000c0c7421 */ /* 0x000fe20000000000 */
[----:B------:R-:W1:Y:S01]  /*03a0*/  MUFU.RCP R0, R0 ;  /* 0x0000000000007308 */ /* 0x000e620000001000 */
[----:B------:R-:W-:Y:S01]  /*03b0*/  @P2 FMUL R6, R6, 0.25 ;  /* 0x3e80000006062820 */ /* 0x000fe20000400000 */
[----:B------:R-:W-:Y:S02]  /*03c0*/  FSEL R11, R13, 1, P3 ;  /* 0x3f8000000d0b7808 */ /* 0x000fe40001800000 */
[----:B------:R-:W-:-:S04]  /*03d0*/  FSETP.GT.AND P4, PT, R12, 8.50705917302346158658e+37, PT ;  /* 0x7e8000000c00780b */ /* 0x000fc80003f84000 */
[----:B------:R-:W2:Y:S01]  /*03e0*/  MUFU.RCP R6, R6 ;  /* 0x0000000600067308 */ /* 0x000ea20000001000 */
[----:B------:R-:W-:Y:S01]  /*03f0*/  @P3 FMUL R8, R8, 0.25 ;  /* 0x3e80000008083820 */ /* 0x000fe20000400000 */
[----:B------:R-:W-:Y:S01]  /*0400*/  FSEL R13, R13, 1, P4 ;  /* 0x3f8000000d0d7808 */ /* 0x000fe20002000000 */
[----:B-1----:R-:W-:-:S05]  /*0410*/  FMUL R7, R0, R7 ;  /* 0x0000000700077220 */ /* 0x002fca0000400000 */
[----:B------:R-:W1:Y:S01]  /*0420*/  MUFU.RCP R8, R8 ;  /* 0x0000000800087308 */ /* 0x000e620000001000 */
[----:B------:R-:W-:Y:S01]  /*0430*/  @P4 FMUL R12, R12, 0.25 ;  /* 0x3e8000000c0c4820 */ /* 0x000fe20000400000 */
[----:B------:R-:W-:Y:S01]  /*0440*/  FMUL R7, R7, R2 ;  /* 0x0000000207077220 */ /* 0x000fe20000400000 */
[----:B--2---:R-:W-:-:S05]  /*0450*/  FMUL R6, R6, R9 ;  /* 0x0000000906067220 */ /* 0x004fca0000400000 */
[----:B------:R-:W2:Y:S01]  /*0460*/  MUFU.RCP R12, R12 ;  /* 0x0000000c000c7308 */ /* 0x000ea20000001000 */
[----:B------:R-:W-:Y:S01]  /*0470*/  FMUL R6, R6, R3 ;  /* 0x0000000306067220 */ /* 0x000fe20000400000 */
[----:B-1----:R-:W-:Y:S01]  /*0480*/  FMUL R0, R8, R11 ;  /* 0x0000000b08007220 */ /* 0x002fe20000400000 */
[----:B--2---:R-:W-:-:S03]  /*0490*/  FMUL R13, R12, R13 ;  /* 0x0000000d0c0d7220 */ /* 0x004fc60000400000 */
[----:B------:R-:W-:Y:S01]  /*04a0*/  FMUL R12, R7, R0 ;  /* 0x00000000070c7220 */ /* 0x000fe20000400000 */
[----:B------:R-:W-:Y:S01]  /*04b0*/  FMUL R13, R6, R13 ;  /* 0x0000000d060d7220 */ /* 0x000fe20000400000 */
[----:B------:R-:W-:Y:S06]  /*04c0*/  @P0 EXIT ;  /* 0x000000000000094d */ /* 0x000fec0003800000 */
[----:B------:R-:W-:Y:S01]  /*04d0*/  STG.E.64 desc[UR4][R4.64], R12 ;  /* 0x0000000c04007986 */ /* 0x000fe2000c101b04 */
[----:B------:R-:W-:Y:S05]  /*04e0*/  EXIT ;  /* 0x000000000000794d */ /* 0x000fea0003800000 */
.L_x_0:
[----:B------:R-:W-:-:S00]  /*04f0*/  BRA `(.L_x_0) ;  /* 0xfffffffc00fc7947 */ /* 0x000fc0000383ffff */
[----:B------:R-:W-:-:S00]  /*0500*/  NOP ;  /* 0x0000000000007918 */ /* 0x000fc00000000000 */
[----:B------:R-:W-:-:S00]  /*0510*/  NOP ;  /* 0x0000000000007918 */ /* 0x000fc00000000000 */
[----:B------:R-:W-:-:S00]  /*0520*/  NOP ;  /* 0x0000000000007918 */ /* 0x000fc00000000000 */
[----:B------:R-:W-:-:S00]  /*0530*/  NOP ;  /* 0x0000000000007918 */ /* 0x000fc00000000000 */
[----:B------:R-:W-:-:S00]  /*0540*/  NOP ;  /* 0x0000000000007918 */ /* 0x000fc00000000000 */
[----:B------:R-:W-:-:S00]  /*0550*/  NOP ;  /* 0x0000000000007918 */ /* 0x000fc00000000000 */
[----:B------:R-:W-:-:S00]  /*0560*/  NOP ;  /* 0x0000000000007918 */ /* 0x000fc00000000000 */
[----:B------:R-:W-:-:S00]  /*0570*/  NOP ;  /* 0x0000000000007918 */ /* 0x000fc00000000000 */
.L_x_1:


//--------------------- .nv.constant0.triton_poi_fused_mul_sigmoid_46 --------------------------
	.section	.nv.constant0.triton_poi_fused_mul_sigmoid_46,"a",@progbits
	.sectionflags	@""
	.align	4
.nv.constant0.triton_poi_fused_mul_sigmoid_46:
	.zero		548
